//
// Generated by NVIDIA NVVM Compiler
//
// Compiler Build ID: CL-36424714
// Cuda compilation tools, release 13.0, V13.0.88
// Based on NVVM 20.0.0
//

.version 9.0
.target sm_100
.address_size 64

	// .globl	_Z13dotProd_naivePfS_S_
// _ZZ13dotProd_naivePfS_S_E5cache has been demoted

.visible .entry _Z13dotProd_naivePfS_S_(
	.param .u64 .ptr .align 1 _Z13dotProd_naivePfS_S__param_0,
	.param .u64 .ptr .align 1 _Z13dotProd_naivePfS_S__param_1,
	.param .u64 .ptr .align 1 _Z13dotProd_naivePfS_S__param_2
)
{
	.reg .pred 	%p<12>;
	.reg .b32 	%r<47>;
	.reg .b32 	%f<179>;
	.reg .b64 	%rd<21>;
	// demoted variable
	.shared .align 4 .b8 _ZZ13dotProd_naivePfS_S_E5cache[32768];
	ld.param.u64 	%rd6, [_Z13dotProd_naivePfS_S__param_0];
	ld.param.u64 	%rd7, [_Z13dotProd_naivePfS_S__param_1];
	ld.param.u64 	%rd5, [_Z13dotProd_naivePfS_S__param_2];
	cvta.to.global.u64 	%rd1, %rd7;
	cvta.to.global.u64 	%rd2, %rd6;
	mov.u32 	%r25, %ctaid.x;
	mov.u32 	%r26, %ntid.x;
	mul.lo.s32 	%r1, %r25, %r26;
	mov.u32 	%r2, %tid.x;
	add.s32 	%r41, %r1, %r2;
	setp.gt.s32 	%p1, %r41, 33791;
	mov.f32 	%f177, 0f00000000;
	@%p1 bra 	$L__BB0_13;
	max.s32 	%r27, %r41, 25600;
	sub.s32 	%r28, %r27, %r41;
	add.s32 	%r29, %r28, 8191;
	shr.u32 	%r30, %r29, 13;
	add.s32 	%r4, %r30, 1;
	and.b32  	%r5, %r4, 15;
	setp.lt.u32 	%p2, %r29, 122880;
	mov.f32 	%f177, 0f00000000;
	@%p2 bra 	$L__BB0_4;
	and.b32  	%r31, %r4, 1048560;
	neg.s32 	%r39, %r31;
	add.s64 	%rd3, %rd2, 262144;
	add.s64 	%rd4, %rd1, 262144;
	mov.f32 	%f177, 0f00000000;
$L__BB0_3:
	.pragma "nounroll";
	mul.wide.s32 	%rd8, %r41, 4;
	add.s64 	%rd9, %rd3, %rd8;
	add.s64 	%rd10, %rd4, %rd8;
	ld.global.f32 	%f20, [%rd9+-262144];
	ld.global.f32 	%f21, [%rd10+-262144];
	fma.rn.f32 	%f22, %f20, %f21, %f177;
	ld.global.f32 	%f23, [%rd9+-229376];
	ld.global.f32 	%f24, [%rd10+-229376];
	fma.rn.f32 	%f25, %f23, %f24, %f22;
	ld.global.f32 	%f26, [%rd9+-196608];
	ld.global.f32 	%f27, [%rd10+-196608];
	fma.rn.f32 	%f28, %f26, %f27, %f25;
	ld.global.f32 	%f29, [%rd9+-163840];
	ld.global.f32 	%f30, [%rd10+-163840];
	fma.rn.f32 	%f31, %f29, %f30, %f28;
	ld.global.f32 	%f32, [%rd9+-131072];
	ld.global.f32 	%f33, [%rd10+-131072];
	fma.rn.f32 	%f34, %f32, %f33, %f31;
	ld.global.f32 	%f35, [%rd9+-98304];
	ld.global.f32 	%f36, [%rd10+-98304];
	fma.rn.f32 	%f37, %f35, %f36, %f34;
	ld.global.f32 	%f38, [%rd9+-65536];
	ld.global.f32 	%f39, [%rd10+-65536];
	fma.rn.f32 	%f40, %f38, %f39, %f37;
	ld.global.f32 	%f41, [%rd9+-32768];
	ld.global.f32 	%f42, [%rd10+-32768];
	fma.rn.f32 	%f43, %f41, %f42, %f40;
	ld.global.f32 	%f44, [%rd9];
	ld.global.f32 	%f45, [%rd10];
	fma.rn.f32 	%f46, %f44, %f45, %f43;
	ld.global.f32 	%f47, [%rd9+32768];
	ld.global.f32 	%f48, [%rd10+32768];
	fma.rn.f32 	%f49, %f47, %f48, %f46;
	ld.global.f32 	%f50, [%rd9+65536];
	ld.global.f32 	%f51, [%rd10+65536];
	fma.rn.f32 	%f52, %f50, %f51, %f49;
	ld.global.f32 	%f53, [%rd9+98304];
	ld.global.f32 	%f54, [%rd10+98304];
	fma.rn.f32 	%f55, %f53, %f54, %f52;
	ld.global.f32 	%f56, [%rd9+131072];
	ld.global.f32 	%f57, [%rd10+131072];
	fma.rn.f32 	%f58, %f56, %f57, %f55;
	ld.global.f32 	%f59, [%rd9+163840];
	ld.global.f32 	%f60, [%rd10+163840];
	fma.rn.f32 	%f61, %f59, %f60, %f58;
	ld.global.f32 	%f62, [%rd9+196608];
	ld.global.f32 	%f63, [%rd10+196608];
	fma.rn.f32 	%f64, %f62, %f63, %f61;
	ld.global.f32 	%f65, [%rd9+229376];
	ld.global.f32 	%f66, [%rd10+229376];
	fma.rn.f32 	%f177, %f65, %f66, %f64;
	add.s32 	%r41, %r41, 131072;
	add.s32 	%r39, %r39, 16;
	setp.ne.s32 	%p3, %r39, 0;
	@%p3 bra 	$L__BB0_3;
$L__BB0_4:
	setp.eq.s32 	%p4, %r5, 0;
	@%p4 bra 	$L__BB0_13;
	and.b32  	%r12, %r4, 7;
	setp.lt.u32 	%p5, %r5, 8;
	@%p5 bra 	$L__BB0_7;
	mul.wide.s32 	%rd11, %r41, 4;
	add.s64 	%rd12, %rd2, %rd11;
	ld.global.f32 	%f68, [%rd12];
	add.s64 	%rd13, %rd1, %rd11;
	ld.global.f32 	%f69, [%rd13];
	fma.rn.f32 	%f70, %f68, %f69, %f177;
	ld.global.f32 	%f71, [%rd12+32768];
	ld.global.f32 	%f72, [%rd13+32768];
	fma.rn.f32 	%f73, %f71, %f72, %f70;
	ld.global.f32 	%f74, [%rd12+65536];
	ld.global.f32 	%f75, [%rd13+65536];
	fma.rn.f32 	%f76, %f74, %f75, %f73;
	ld.global.f32 	%f77, [%rd12+98304];
	ld.global.f32 	%f78, [%rd13+98304];
	fma.rn.f32 	%f79, %f77, %f78, %f76;
	ld.global.f32 	%f80, [%rd12+131072];
	ld.global.f32 	%f81, [%rd13+131072];
	fma.rn.f32 	%f82, %f80, %f81, %f79;
	ld.global.f32 	%f83, [%rd12+163840];
	ld.global.f32 	%f84, [%rd13+163840];
	fma.rn.f32 	%f85, %f83, %f84, %f82;
	ld.global.f32 	%f86, [%rd12+196608];
	ld.global.f32 	%f87, [%rd13+196608];
	fma.rn.f32 	%f88, %f86, %f87, %f85;
	ld.global.f32 	%f89, [%rd12+229376];
	ld.global.f32 	%f90, [%rd13+229376];
	fma.rn.f32 	%f177, %f89, %f90, %f88;
	add.s32 	%r41, %r41, 65536;
$L__BB0_7:
	setp.eq.s32 	%p6, %r12, 0;
	@%p6 bra 	$L__BB0_13;
	and.b32  	%r15, %r4, 3;
	setp.lt.u32 	%p7, %r12, 4;
	@%p7 bra 	$L__BB0_10;
	mul.wide.s32 	%rd14, %r41, 4;
	add.s64 	%rd15, %rd2, %rd14;
	ld.global.f32 	%f92, [%rd15];
	add.s64 	%rd16, %rd1, %rd14;
	ld.global.f32 	%f93, [%rd16];
	fma.rn.f32 	%f94, %f92, %f93, %f177;
	ld.global.f32 	%f95, [%rd15+32768];
	ld.global.f32 	%f96, [%rd16+32768];
	fma.rn.f32 	%f97, %f95, %f96, %f94;
	ld.global.f32 	%f98, [%rd15+65536];
	ld.global.f32 	%f99, [%rd16+65536];
	fma.rn.f32 	%f100, %f98, %f99, %f97;
	ld.global.f32 	%f101, [%rd15+98304];
	ld.global.f32 	%f102, [%rd16+98304];
	fma.rn.f32 	%f177, %f101, %f102, %f100;
	add.s32 	%r41, %r41, 32768;
$L__BB0_10:
	setp.eq.s32 	%p8, %r15, 0;
	@%p8 bra 	$L__BB0_13;
	neg.s32 	%r44, %r15;
$L__BB0_12:
	.pragma "nounroll";
	mul.wide.s32 	%rd17, %r41, 4;
	add.s64 	%rd18, %rd1, %rd17;
	add.s64 	%rd19, %rd2, %rd17;
	ld.global.f32 	%f103, [%rd19];
	ld.global.f32 	%f104, [%rd18];
	fma.rn.f32 	%f177, %f103, %f104, %f177;
	add.s32 	%r41, %r41, 8192;
	add.s32 	%r44, %r44, 1;
	setp.ne.s32 	%p9, %r44, 0;
	@%p9 bra 	$L__BB0_12;
$L__BB0_13:
	shl.b32 	%r32, %r2, 2;
	mov.u32 	%r33, _ZZ13dotProd_naivePfS_S_E5cache;
	add.s32 	%r34, %r33, %r32;
	st.shared.f32 	[%r34], %f177;
	bar.sync 	0;
	neg.s32 	%r35, %r2;
	setp.ne.s32 	%p10, %r1, %r35;
	@%p10 bra 	$L__BB0_17;
	mov.f32 	%f178, 0f00000000;
	mov.b32 	%r46, 64;
$L__BB0_15:
	add.s32 	%r38, %r33, %r46;
	ld.shared.f32 	%f106, [%r38+-64];
	add.f32 	%f107, %f178, %f106;
	ld.shared.f32 	%f108, [%r38+-60];
	add.f32 	%f109, %f107, %f108;
	ld.shared.f32 	%f110, [%r38+-56];
	add.f32 	%f111, %f109, %f110;
	ld.shared.f32 	%f112, [%r38+-52];
	add.f32 	%f113, %f111, %f112;
	ld.shared.f32 	%f114, [%r38+-48];
	add.f32 	%f115, %f113, %f114;
	ld.shared.f32 	%f116, [%r38+-44];
	add.f32 	%f117, %f115, %f116;
	ld.shared.f32 	%f118, [%r38+-40];
	add.f32 	%f119, %f117, %f118;
	ld.shared.f32 	%f120, [%r38+-36];
	add.f32 	%f121, %f119, %f120;
	ld.shared.f32 	%f122, [%r38+-32];
	add.f32 	%f123, %f121, %f122;
	ld.shared.f32 	%f124, [%r38+-28];
	add.f32 	%f125, %f123, %f124;
	ld.shared.f32 	%f126, [%r38+-24];
	add.f32 	%f127, %f125, %f126;
	ld.shared.f32 	%f128, [%r38+-20];
	add.f32 	%f129, %f127, %f128;
	ld.shared.f32 	%f130, [%r38+-16];
	add.f32 	%f131, %f129, %f130;
	ld.shared.f32 	%f132, [%r38+-12];
	add.f32 	%f133, %f131, %f132;
	ld.shared.f32 	%f134, [%r38+-8];
	add.f32 	%f135, %f133, %f134;
	ld.shared.f32 	%f136, [%r38+-4];
	add.f32 	%f137, %f135, %f136;
	ld.shared.f32 	%f138, [%r38];
	add.f32 	%f139, %f137, %f138;
	ld.shared.f32 	%f140, [%r38+4];
	add.f32 	%f141, %f139, %f140;
	ld.shared.f32 	%f142, [%r38+8];
	add.f32 	%f143, %f141, %f142;
	ld.shared.f32 	%f144, [%r38+12];
	add.f32 	%f145, %f143, %f144;
	ld.shared.f32 	%f146, [%r38+16];
	add.f32 	%f147, %f145, %f146;
	ld.shared.f32 	%f148, [%r38+20];
	add.f32 	%f149, %f147, %f148;
	ld.shared.f32 	%f150, [%r38+24];
	add.f32 	%f151, %f149, %f150;
	ld.shared.f32 	%f152, [%r38+28];
	add.f32 	%f153, %f151, %f152;
	ld.shared.f32 	%f154, [%r38+32];
	add.f32 	%f155, %f153, %f154;
	ld.shared.f32 	%f156, [%r38+36];
	add.f32 	%f157, %f155, %f156;
	ld.shared.f32 	%f158, [%r38+40];
	add.f32 	%f159, %f157, %f158;
	ld.shared.f32 	%f160, [%r38+44];
	add.f32 	%f161, %f159, %f160;
	ld.shared.f32 	%f162, [%r38+48];
	add.f32 	%f163, %f161, %f162;
	ld.shared.f32 	%f164, [%r38+52];
	add.f32 	%f165, %f163, %f164;
	ld.shared.f32 	%f166, [%r38+56];
	add.f32 	%f167, %f165, %f166;
	ld.shared.f32 	%f168, [%r38+60];
	add.f32 	%f178, %f167, %f168;
	add.s32 	%r46, %r46, 128;
	setp.ne.s32 	%p11, %r46, 32832;
	@%p11 bra 	$L__BB0_15;
	cvta.to.global.u64 	%rd20, %rd5;
	st.global.f32 	[%rd20], %f178;
$L__BB0_17:
	ret;

}


// ===== COMPILED SASS (sm_100) =====

	.target	sm_100

	.elftype	@"ET_EXEC"


//--------------------- .note.nv.tkinfo           --------------------------
	.section	.note.nv.tkinfo,"",@"SHT_NOTE"
	.sectionflags	@"SHF_NOTE_NV_TKINFO"
	.tkinfo
        /*0018*/ 	.word	0x00000002
        /*0030*/ 	.string	""
        /*0030*/ 	.string	"ptxas"
        /*0030*/ 	.string	"Cuda compilation tools, release 13.0, V13.0.88"
        /*0030*/ 	.string	"Build cuda_13.0.r13.0/compiler.36424714_0"
        /*0030*/ 	.string	"-arch sm_100 -m 64 "



//--------------------- .note.nv.cuinfo           --------------------------
	.section	.note.nv.cuinfo,"",@"SHT_NOTE"
	.sectionflags	@"SHF_NOTE_NV_CUINFO"
        /*0018*/ 	.short	0x0002
        /*001a*/ 	.short	0x0064
        /*001c*/ 	.short	0x0082
	.zero		2


//--------------------- .nv.info                  --------------------------
	.section	.nv.info,"",@"SHT_CUDA_INFO"
	.align	4


	//----- nvinfo : EIATTR_REGCOUNT
	.align		4
        /*0000*/ 	.byte	0x04, 0x2f
        /*0002*/ 	.short	(.L_1 - .L_0)
	.align		4
.L_0:
        /*0004*/ 	.word	index@(_Z13dotProd_naivePfS_S_)
        /*0008*/ 	.word	0x0000001f


	//----- nvinfo : EIATTR_FRAME_SIZE
	.align		4
.L_1:
        /*000c*/ 	.byte	0x04, 0x11
        /*000e*/ 	.short	(.L_3 - .L_2)
	.align		4
.L_2:
        /*0010*/ 	.word	index@(_Z13dotProd_naivePfS_S_)
        /*0014*/ 	.word	0x00000000


	//----- nvinfo : EIATTR_MIN_STACK_SIZE
	.align		4
.L_3:
        /*0018*/ 	.byte	0x04, 0x12
        /*001a*/ 	.short	(.L_5 - .L_4)
	.align		4
.L_4:
        /*001c*/ 	.word	index@(_Z13dotProd_naivePfS_S_)
        /*0020*/ 	.word	0x00000000
.L_5:


//--------------------- .nv.compat                --------------------------
	.section	.nv.compat,"",@"SHT_CUDA_COMPAT_INFO"
	.align	4
        /*0000*/ 	.byte	0x02, 0x09, 0x00, 0x00, 0x02, 0x02, 0x01, 0x00, 0x02, 0x05, 0x05, 0x00, 0x03, 0x07, 0x01, 0x01
        /*0010*/ 	.byte	0x02, 0x03, 0x00, 0x00, 0x02, 0x06, 0x01, 0x00, 0x04, 0x0b, 0x08, 0x00, 0x09, 0x00, 0x00, 0x00
        /*0020*/ 	.byte	0x00, 0x00, 0x00, 0x00


//--------------------- .nv.info._Z13dotProd_naivePfS_S_ --------------------------
	.section	.nv.info._Z13dotProd_naivePfS_S_,"",@"SHT_CUDA_INFO"
	.sectionflags	@""
	.align	4


	//----- nvinfo : EIATTR_CUDA_API_VERSION
	.align		4
        /*0000*/ 	.byte	0x04, 0x37
        /*0002*/ 	.short	(.L_7 - .L_6)
.L_6:
        /*0004*/ 	.word	0x00000082


	//----- nvinfo : EIATTR_KPARAM_INFO
	.align		4
.L_7:
        /*0008*/ 	.byte	0x04, 0x17
        /*000a*/ 	.short	(.L_9 - .L_8)
.L_8:
        /*000c*/ 	.word	0x00000000
        /*0010*/ 	.short	0x0002
        /*0012*/ 	.short	0x0010
        /*0014*/ 	.byte	0x00, 0xf5, 0x21, 0x00


	//----- nvinfo : EIATTR_KPARAM_INFO
	.align		4
.L_9:
        /*0018*/ 	.byte	0x04, 0x17
        /*001a*/ 	.short	(.L_11 - .L_10)
.L_10:
        /*001c*/ 	.word	0x00000000
        /*0020*/ 	.short	0x0001
        /*0022*/ 	.short	0x0008
        /*0024*/ 	.byte	0x00, 0xf5, 0x21, 0x00


	//----- nvinfo : EIATTR_KPARAM_INFO
	.align		4
.L_11:
        /*0028*/ 	.byte	0x04, 0x17
        /*002a*/ 	.short	(.L_13 - .L_12)
.L_12:
        /*002c*/ 	.word	0x00000000
        /*0030*/ 	.short	0x0000
        /*0032*/ 	.short	0x0000
        /*0034*/ 	.byte	0x00, 0xf5, 0x21, 0x00


	//----- nvinfo : EIATTR_SPARSE_MMA_MASK
	.align		4
.L_13:
        /*0038*/ 	.byte	0x03, 0x50
        /*003a*/ 	.short	0x0000


	//----- nvinfo : EIATTR_MAXREG_COUNT
	.align		4
        /*003c*/ 	.byte	0x03, 0x1b
        /*003e*/ 	.short	0x00ff


	//----- nvinfo : EIATTR_NUM_BARRIERS
	.align		4
        /*0040*/ 	.byte	0x02, 0x4c
        /*0042*/ 	.byte	0x01
	.zero		1


	//----- nvinfo : EIATTR_MERCURY_ISA_VERSION
	.align		4
        /*0044*/ 	.byte	0x03, 0x5f
        /*0046*/ 	.short	0x0101


	//----- nvinfo : EIATTR_VRC_CTA_INIT_COUNT
	.align		4
        /*0048*/ 	.byte	0x02, 0x4a
	.zero		1
	.zero		1


	//----- nvinfo : EIATTR_EXIT_INSTR_OFFSETS
	.align		4
        /*004c*/ 	.byte	0x04, 0x1c
        /*004e*/ 	.short	(.L_15 - .L_14)


	//   ....[0]....
.L_14:
        /*0050*/ 	.word	0x00000a60


	//   ....[1]....
        /*0054*/ 	.word	0x00000d60


	//----- nvinfo : EIATTR_CRS_STACK_SIZE
	.align		4
.L_15:
        /*0058*/ 	.byte	0x04, 0x1e
        /*005a*/ 	.short	(.L_17 - .L_16)
.L_16:
        /*005c*/ 	.word	0x00000000


	//----- nvinfo : EIATTR_CBANK_PARAM_SIZE
	.align		4
.L_17:
        /*0060*/ 	.byte	0x03, 0x19
        /*0062*/ 	.short	0x0018


	//----- nvinfo : EIATTR_PARAM_CBANK
	.align		4
        /*0064*/ 	.byte	0x04, 0x0a
        /*0066*/ 	.short	(.L_19 - .L_18)
	.align		4
.L_18:
        /*0068*/ 	.word	index@(.nv.constant0._Z13dotProd_naivePfS_S_)
        /*006c*/ 	.short	0x0380
        /*006e*/ 	.short	0x0018


	//----- nvinfo : EIATTR_SW_WAR
	.align		4
.L_19:
        /*0070*/ 	.byte	0x04, 0x36
        /*0072*/ 	.short	(.L_21 - .L_20)
.L_20:
        /*0074*/ 	.word	0x00000008
.L_21:


//--------------------- .nv.callgraph             --------------------------
	.section	.nv.callgraph,"",@"SHT_CUDA_CALLGRAPH"
	.align	4
	.sectionentsize	8
	.align		4
        /*0000*/ 	.word	0x00000000
	.align		4
        /*0004*/ 	.word	0xffffffff
	.align		4
        /*0008*/ 	.word	0x00000000
	.align		4
        /*000c*/ 	.word	0xfffffffe
	.align		4
        /*0010*/ 	.word	0x00000000
	.align		4
        /*0014*/ 	.word	0xfffffffd
	.align		4
        /*0018*/ 	.word	0x00000000
	.align		4
        /*001c*/ 	.word	0xfffffffc


//--------------------- .text._Z13dotProd_naivePfS_S_ --------------------------
	.section	.text._Z13dotProd_naivePfS_S_,"ax",@progbits
	.align	128
        .global         _Z13dotProd_naivePfS_S_
        .type           _Z13dotProd_naivePfS_S_,@function
        .size           _Z13dotProd_naivePfS_S_,(.L_x_12 - _Z13dotProd_naivePfS_S_)
        .other          _Z13dotProd_naivePfS_S_,@"STO_CUDA_ENTRY STV_DEFAULT"
_Z13dotProd_naivePfS_S_:
.text._Z13dotProd_naivePfS_S_:
[----:B------:R-:W-:Y:S01]  /*0000*/  LDC R1, c[0x0][0x37c] ;  /* 0x0000df00ff017b82 */ /* 0x000fe20000000800 */
[----:B------:R-:W0:Y:S07]  /*0010*/  S2R R0, SR_TID.X ;  /* 0x0000000000007919 */ /* 0x000e2e0000002100 */
[----:B------:R-:W1:Y:S01]  /*0020*/  S2UR UR4, SR_CTAID.X ;  /* 0x00000000000479c3 */ /* 0x000e620000002500 */
[----:B------:R-:W1:Y:S01]  /*0030*/  LDCU UR5, c[0x0][0x360] ;  /* 0x00006c00ff0577ac */ /* 0x000e620008000800 */
[----:B------:R-:W-:Y:S01]  /*0040*/  BSSY.RECONVERGENT B0, `(.L_x_0) ;  /* 0x0000099000007945 */ /* 0x000fe20003800200 */
[----:B------:R-:W-:Y:S01]  /*0050*/  HFMA2 R13, -RZ, RZ, 0, 0 ;  /* 0x00000000ff0d7431 */ /* 0x000fe200000001ff */
[----:B------:R-:W2:Y:S01]  /*0060*/  LDCU.64 UR8, c[0x0][0x358] ;  /* 0x00006b00ff0877ac */ /* 0x000ea20008000a00 */
[----:B-1----:R-:W-:-:S06]  /*0070*/  UIMAD UR4, UR4, UR5, URZ ;  /* 0x00000005040472a4 */ /* 0x002fcc000f8e02ff */
[----:B0-----:R-:W-:-:S04]  /*0080*/  IADD3 R11, PT, PT, R0, UR4, RZ ;  /* 0x00000004000b7c10 */ /* 0x001fc8000fffe0ff */
[----:B------:R-:W-:-:S13]  /*0090*/  ISETP.GT.AND P0, PT, R11, 0x83ff, PT ;  /* 0x000083ff0b00780c */ /* 0x000fda0003f04270 */
[----:B--2---:R-:W-:Y:S05]  /*00a0*/  @P0 BRA `(.L_x_1) ;  /* 0x0000000800480947 */ /* 0x004fea0003800000 */
[----:B------:R-:W-:Y:S01]  /*00b0*/  VIMNMX R2, PT, PT, R11, 0x6400, !PT ;  /* 0x000064000b027848 */ /* 0x000fe20007fe0100 */
[----:B------:R-:W-:Y:S01]  /*00c0*/  BSSY.RECONVERGENT B1, `(.L_x_2) ;  /* 0x0000047000017945 */ /* 0x000fe20003800200 */
[----:B------:R-:W-:Y:S02]  /*00d0*/  MOV R13, RZ ;  /* 0x000000ff000d7202 */ /* 0x000fe40000000f00 */
[----:B------:R-:W-:-:S04]  /*00e0*/  IADD3 R2, PT, PT, R2, 0x1fff, -R11 ;  /* 0x00001fff02027810 */ /* 0x000fc80007ffe80b */
[C---:B------:R-:W-:Y:S02]  /*00f0*/  ISETP.GE.U32.AND P1, PT, R2.reuse, 0x1e000, PT ;  /* 0x0001e0000200780c */ /* 0x040fe40003f26070 */
[----:B------:R-:W-:-:S04]  /*0100*/  LEA.HI R12, R2, 0x1, RZ, 0x13 ;  /* 0x00000001020c7811 */ /* 0x000fc800078f98ff */
[----:B------:R-:W-:-:S04]  /*0110*/  LOP3.LUT R23, R12, 0xf, RZ, 0xc0, !PT ;  /* 0x0000000f0c177812 */ /* 0x000fc800078ec0ff */
[----:B------:R-:W-:-:S03]  /*0120*/  ISETP.NE.AND P0, PT, R23, RZ, PT ;  /* 0x000000ff1700720c */ /* 0x000fc60003f05270 */
[----:B------:R-:W-:Y:S10]  /*0130*/  @!P1 BRA `(.L_x_3) ;  /* 0x0000000000fc9947 */ /* 0x000ff40003800000 */
[----:B------:R-:W0:Y:S01]  /*0140*/  LDC.64 R2, c[0x0][0x380] ;  /* 0x0000e000ff027b82 */ /* 0x000e220000000a00 */
[----:B------:R-:W-:Y:S02]  /*0150*/  LOP3.LUT R10, R12, 0xffff0, RZ, 0xc0, !PT ;  /* 0x000ffff00c0a7812 */ /* 0x000fe400078ec0ff */
[----:B------:R-:W-:Y:S02]  /*0160*/  MOV R13, RZ ;  /* 0x000000ff000d7202 */ /* 0x000fe40000000f00 */
[----:B------:R-:W-:-:S03]  /*0170*/  IADD3 R10, PT, PT, -R10, RZ, RZ ;  /* 0x000000ff0a0a7210 */ /* 0x000fc60007ffe1ff */
[----:B------:R-:W1:Y:S01]  /*0180*/  LDC.64 R4, c[0x0][0x388] ;  /* 0x0000e200ff047b82 */ /* 0x000e620000000a00 */
[----:B0-----:R-:W-:-:S04]  /*0190*/  IADD3 R2, P1, PT, R2, 0x40000, RZ ;  /* 0x0004000002027810 */ /* 0x001fc80007f3e0ff */
[----:B------:R-:W-:Y:S02]  /*01a0*/  IADD3.X R3, PT, PT, RZ, R3, RZ, P1, !PT ;  /* 0x00000003ff037210 */ /* 0x000fe40000ffe4ff */
[----:B-1----:R-:W-:-:S04]  /*01b0*/  IADD3 R4, P2, PT, R4, 0x40000, RZ ;  /* 0x0004000004047810 */ /* 0x002fc80007f5e0ff */
[----:B------:R-:W-:-:S09]  /*01c0*/  IADD3.X R5, PT, PT, RZ, R5, RZ, P2, !PT ;  /* 0x00000005ff057210 */ /* 0x000fd200017fe4ff */
.L_x_4:
[----:B------:R-:W-:-:S04]  /*01d0*/  IMAD.WIDE R8, R11, 0x4, R2 ;  /* 0x000000040b087825 */ /* 0x000fc800078e0202 */
[----:B------:R-:W-:Y:S01]  /*01e0*/  IMAD.WIDE R6, R11, 0x4, R4 ;  /* 0x000000040b067825 */ /* 0x000fe200078e0204 */
[----:B------:R-:W2:Y:S04]  /*01f0*/  LDG.E R16, desc[UR8][R8.64+-0x40000] ;  /* 0xfc00000808107981 */ /* 0x000ea8000c1e1900 */
[----:B------:R-:W2:Y:S04]  /*0200*/  LDG.E R17, desc[UR8][R6.64+-0x40000] ;  /* 0xfc00000806117981 */ /* 0x000ea8000c1e1900 */
[----:B------:R-:W3:Y:S04]  /*0210*/  LDG.E R27, desc[UR8][R8.64+-0x38000] ;  /* 0xfc800008081b7981 */ /* 0x000ee8000c1e1900 */
[----:B------:R-:W3:Y:S04]  /*0220*/  LDG.E R18, desc[UR8][R6.64+-0x38000] ;  /* 0xfc80000806127981 */ /* 0x000ee8000c1e1900 */
[----:B------:R-:W4:Y:S04]  /*0230*/  LDG.E R15, desc[UR8][R8.64+-0x30000] ;  /* 0xfd000008080f7981 */ /* 0x000f28000c1e1900 */
[----:B------:R-:W4:Y:S04]  /*0240*/  LDG.E R14, desc[UR8][R6.64+-0x30000] ;  /* 0xfd000008060e7981 */ /* 0x000f28000c1e1900 */
[----:B------:R-:W5:Y:S04]  /*0250*/  LDG.E R19, desc[UR8][R8.64+-0x28000] ;  /* 0xfd80000808137981 */ /* 0x000f68000c1e1900 */
[----:B------:R-:W5:Y:S04]  /*0260*/  LDG.E R20, desc[UR8][R6.64+-0x28000] ;  /* 0xfd80000806147981 */ /* 0x000f68000c1e1900 */
[----:B------:R-:W5:Y:S04]  /*0270*/  LDG.E R21, desc[UR8][R8.64+-0x20000] ;  /* 0xfe00000808157981 */ /* 0x000f68000c1e1900 */
[----:B------:R-:W5:Y:S04]  /*0280*/  LDG.E R22, desc[UR8][R6.64+-0x20000] ;  /* 0xfe00000806167981 */ /* 0x000f68000c1e1900 */
[----:B------:R-:W5:Y:S04]  /*0290*/  LDG.E R24, desc[UR8][R8.64+-0x18000] ;  /* 0xfe80000808187981 */ /* 0x000f68000c1e1900 */
[----:B------:R-:W5:Y:S01]  /*02a0*/  LDG.E R25, desc[UR8][R6.64+-0x18000] ;  /* 0xfe80000806197981 */ /* 0x000f62000c1e1900 */
[----:B--2---:R-:W-:-:S03]  /*02b0*/  FFMA R16, R16, R17, R13 ;  /* 0x0000001110107223 */ /* 0x004fc6000000000d */
[----:B------:R-:W2:Y:S04]  /*02c0*/  LDG.E R17, desc[UR8][R8.64+-0x10000] ;  /* 0xff00000808117981 */ /* 0x000ea8000c1e1900 */
[----:B------:R-:W2:Y:S01]  /*02d0*/  LDG.E R13, desc[UR8][R8.64+-0x8000] ;  /* 0xff800008080d7981 */ /* 0x000ea2000c1e1900 */
[----:B---3--:R-:W-:-:S03]  /*02e0*/  FFMA R16, R27, R18, R16 ;  /* 0x000000121b107223 */ /* 0x008fc60000000010 */
[----:B------:R-:W2:Y:S04]  /*02f0*/  LDG.E R18, desc[UR8][R6.64+-0x10000] ;  /* 0xff00000806127981 */ /* 0x000ea8000c1e1900 */
[----:B------:R-:W3:Y:S01]  /*0300*/  LDG.E R27, desc[UR8][R6.64+0x38000] ;  /* 0x03800008061b7981 */ /* 0x000ee2000c1e1900 */
[----:B----4-:R-:W-:-:S03]  /*0310*/  FFMA R26, R15, R14, R16 ;  /* 0x0000000e0f1a7223 */ /* 0x010fc60000000010 */
[----:B------:R-:W4:Y:S04]  /*0320*/  LDG.E R14, desc[UR8][R6.64+-0x8000] ;  /* 0xff800008060e7981 */ /* 0x000f28000c1e1900 */
[----:B------:R-:W3:Y:S04]  /*0330*/  LDG.E R15, desc[UR8][R8.64] ;  /* 0x00000008080f7981 */ /* 0x000ee8000c1e1900 */
[----:B------:R-:W3:Y:S01]  /*0340*/  LDG.E R16, desc[UR8][R6.64] ;  /* 0x0000000806107981 */ /* 0x000ee2000c1e1900 */
[----:B-----5:R-:W-:-:S03]  /*0350*/  FFMA R20, R19, R20, R26 ;  /* 0x0000001413147223 */ /* 0x020fc6000000001a */
[----:B------:R-:W5:Y:S01]  /*0360*/  LDG.E R19, desc[UR8][R8.64+0x8000] ;  /* 0x0080000808137981 */ /* 0x000f62000c1e1900 */
[----:B------:R-:W-:-:S03]  /*0370*/  FFMA R21, R21, R22, R20 ;  /* 0x0000001615157223 */ /* 0x000fc60000000014 */
[----:B------:R-:W5:Y:S04]  /*0380*/  LDG.E R20, desc[UR8][R6.64+0x8000] ;  /* 0x0080000806147981 */ /* 0x000f68000c1e1900 */
[----:B------:R-:W5:Y:S01]  /*0390*/  LDG.E R22, desc[UR8][R6.64+0x10000] ;  /* 0x0100000806167981 */ /* 0x000f62000c1e1900 */
[----:B------:R-:W-:-:S03]  /*03a0*/  FFMA R24, R24, R25, R21 ;  /* 0x0000001918187223 */ /* 0x000fc60000000015 */
[----:B------:R-:W5:Y:S04]  /*03b0*/  LDG.E R21, desc[UR8][R8.64+0x10000] ;  /* 0x0100000808157981 */ /* 0x000f68000c1e1900 */
[----:B------:R-:W5:Y:S04]  /*03c0*/  LDG.E R25, desc[UR8][R6.64+0x28000] ;  /* 0x0280000806197981 */ /* 0x000f68000c1e1900 */
[----:B------:R-:W5:Y:S01]  /*03d0*/  LDG.E R26, desc[UR8][R8.64+0x38000] ;  /* 0x03800008081a7981 */ /* 0x000f62000c1e1900 */
[----:B--2---:R-:W-:-:S03]  /*03e0*/  FFMA R24, R17, R18, R24 ;  /* 0x0000001211187223 */ /* 0x004fc60000000018 */
[----:B------:R-:W2:Y:S04]  /*03f0*/  LDG.E R17, desc[UR8][R8.64+0x18000] ;  /* 0x0180000808117981 */ /* 0x000ea8000c1e1900 */
[----:B------:R-:W2:Y:S01]  /*0400*/  LDG.E R18, desc[UR8][R6.64+0x18000] ;  /* 0x0180000806127981 */ /* 0x000ea2000c1e1900 */
[----:B----4-:R-:W-:-:S03]  /*0410*/  FFMA R24, R13, R14, R24 ;  /* 0x0000000e0d187223 */ /* 0x010fc60000000018 */
[----:B------:R-:W4:Y:S04]  /*0420*/  LDG.E R13, desc[UR8][R8.64+0x20000] ;  /* 0x02000008080d7981 */ /* 0x000f28000c1e1900 */
[----:B------:R-:W4:Y:S01]  /*0430*/  LDG.E R14, desc[UR8][R6.64+0x20000] ;  /* 0x02000008060e7981 */ /* 0x000f22000c1e1900 */
[----:B---3--:R-:W-:-:S03]  /*0440*/  FFMA R28, R15, R16, R24 ;  /* 0x000000100f1c7223 */ /* 0x008fc60000000018 */
[----:B------:R-:W3:Y:S04]  /*0450*/  LDG.E R24, desc[UR8][R8.64+0x28000] ;  /* 0x0280000808187981 */ /* 0x000ee8000c1e1900 */
[----:B------:R-:W3:Y:S04]  /*0460*/  LDG.E R15, desc[UR8][R8.64+0x30000] ;  /* 0x03000008080f7981 */ /* 0x000ee8000c1e1900 */
[----:B------:R-:W3:Y:S01]  /*0470*/  LDG.E R16, desc[UR8][R6.64+0x30000] ;  /* 0x0300000806107981 */ /* 0x000ee2000c1e1900 */
[----:B-----5:R-:W-:Y:S01]  /*0480*/  FFMA R20, R19, R20, R28 ;  /* 0x0000001413147223 */ /* 0x020fe2000000001c */
[----:B------:R-:W-:-:S03]  /*0490*/  IADD3 R10, PT, PT, R10, 0x10, RZ ;  /* 0x000000100a0a7810 */ /* 0x000fc60007ffe0ff */
[----:B------:R-:W-:Y:S01]  /*04a0*/  FFMA R20, R21, R22, R20 ;  /* 0x0000001615147223 */ /* 0x000fe20000000014 */
[----:B------:R-:W-:Y:S02]  /*04b0*/  ISETP.NE.AND P1, PT, R10, RZ, PT ;  /* 0x000000ff0a00720c */ /* 0x000fe40003f25270 */
[----:B------:R-:W-:Y:S01]  /*04c0*/  IADD3 R11, PT, PT, R11, 0x20000, RZ ;  /* 0x000200000b0b7810 */ /* 0x000fe20007ffe0ff */
[----:B--2---:R-:W-:-:S04]  /*04d0*/  FFMA R18, R17, R18, R20 ;  /* 0x0000001211127223 */ /* 0x004fc80000000014 */
[----:B----4-:R-:W-:-:S04]  /*04e0*/  FFMA R13, R13, R14, R18 ;  /* 0x0000000e0d0d7223 */ /* 0x010fc80000000012 */
[----:B---3--:R-:W-:-:S04]  /*04f0*/  FFMA R24, R24, R25, R13 ;  /* 0x0000001918187223 */ /* 0x008fc8000000000d */
[----:B------:R-:W-:-:S04]  /*0500*/  FFMA R15, R15, R16, R24 ;  /* 0x000000100f0f7223 */ /* 0x000fc80000000018 */
[----:B------:R-:W-:Y:S01]  /*0510*/  FFMA R13, R26, R27, R15 ;  /* 0x0000001b1a0d7223 */ /* 0x000fe2000000000f */
[----:B------:R-:W-:Y:S06]  /*0520*/  @P1 BRA `(.L_x_4) ;  /* 0xfffffffc00281947 */ /* 0x000fec000383ffff */
.L_x_3:
[----:B------:R-:W-:Y:S05]  /*0530*/  BSYNC.RECONVERGENT B1 ;  /* 0x0000000000017941 */ /* 0x000fea0003800200 */
.L_x_2:
[----:B------:R-:W-:Y:S05]  /*0540*/  @!P0 BRA `(.L_x_1) ;  /* 0x0000000400208947 */ /* 0x000fea0003800000 */
[----:B------:R-:W-:Y:S01]  /*0550*/  ISETP.GE.U32.AND P0, PT, R23, 0x8, PT ;  /* 0x000000081700780c */ /* 0x000fe20003f06070 */
[----:B------:R-:W-:Y:S01]  /*0560*/  BSSY.RECONVERGENT B1, `(.L_x_5) ;  /* 0x0000021000017945 */ /* 0x000fe20003800200 */
[----:B------:R-:W-:-:S04]  /*0570*/  LOP3.LUT R20, R12, 0x7, RZ, 0xc0, !PT ;  /* 0x000000070c147812 */ /* 0x000fc800078ec0ff */
[----:B------:R-:W-:-:S07]  /*0580*/  ISETP.NE.AND P1, PT, R20, RZ, PT ;  /* 0x000000ff1400720c */ /* 0x000fce0003f25270 */
[----:B------:R-:W-:Y:S06]  /*0590*/  @!P0 BRA `(.L_x_6) ;  /* 0x0000000000748947 */ /* 0x000fec0003800000 */
[----:B------:R-:W0:Y:S08]  /*05a0*/  LDC.64 R4, c[0x0][0x380] ;  /* 0x0000e000ff047b82 */ /* 0x000e300000000a00 */
[----:B------:R-:W1:Y:S01]  /*05b0*/  LDC.64 R2, c[0x0][0x388] ;  /* 0x0000e200ff027b82 */ /* 0x000e620000000a00 */
[----:B0-----:R-:W-:-:S05]  /*05c0*/  IMAD.WIDE R4, R11, 0x4, R4 ;  /* 0x000000040b047825 */ /* 0x001fca00078e0204 */
[----:B------:R-:W2:Y:S01]  /*05d0*/  LDG.E R14, desc[UR8][R4.64] ;  /* 0x00000008040e7981 */ /* 0x000ea2000c1e1900 */
[----:B-1----:R-:W-:-:S03]  /*05e0*/  IMAD.WIDE R2, R11, 0x4, R2 ;  /* 0x000000040b027825 */ /* 0x002fc600078e0202 */
[----:B------:R-:W3:Y:S04]  /*05f0*/  LDG.E R17, desc[UR8][R4.64+0x8000] ;  /* 0x0080000804117981 */ /* 0x000ee8000c1e1900 */
[----:B------:R-:W2:Y:S04]  /*0600*/  LDG.E R15, desc[UR8][R2.64] ;  /* 0x00000008020f7981 */ /* 0x000ea8000c1e1900 */
        /* <DEDUP_REMOVED lines=12> */
[----:B------:R-:W5:Y:S01]  /*06d0*/  LDG.E R25, desc[UR8][R2.64+0x38000] ;  /* 0x0380000802197981 */ /* 0x000f62000c1e1900 */
[----:B------:R-:W-:Y:S01]  /*06e0*/  IADD3 R11, PT, PT, R11, 0x10000, RZ ;  /* 0x000100000b0b7810 */ /* 0x000fe20007ffe0ff */
[----:B--2---:R-:W-:-:S04]  /*06f0*/  FFMA R14, R14, R15, R13 ;  /* 0x0000000f0e0e7223 */ /* 0x004fc8000000000d */
[----:B---3--:R-:W-:-:S04]  /*0700*/  FFMA R14, R17, R16, R14 ;  /* 0x00000010110e7223 */ /* 0x008fc8000000000e */
[----:B----4-:R-:W-:-:S04]  /*0710*/  FFMA R14, R19, R18, R14 ;  /* 0x00000012130e7223 */ /* 0x010fc8000000000e */
[----:B-----5:R-:W-:-:S04]  /*0720*/  FFMA R14, R21, R22, R14 ;  /* 0x00000016150e7223 */ /* 0x020fc8000000000e */
[----:B------:R-:W-:-:S04]  /*0730*/  FFMA R14, R23, R24, R14 ;  /* 0x00000018170e7223 */ /* 0x000fc8000000000e */
[----:B------:R-:W-:-:S04]  /*0740*/  FFMA R9, R9, R10, R14 ;  /* 0x0000000a09097223 */ /* 0x000fc8000000000e */
[----:B------:R-:W-:-:S04]  /*0750*/  FFMA R7, R6, R7, R9 ;  /* 0x0000000706077223 */ /* 0x000fc80000000009 */
[----:B------:R-:W-:-:S07]  /*0760*/  FFMA R13, R8, R25, R7 ;  /* 0x00000019080d7223 */ /* 0x000fce0000000007 */
.L_x_6:
[----:B------:R-:W-:Y:S05]  /*0770*/  BSYNC.RECONVERGENT B1 ;  /* 0x0000000000017941 */ /* 0x000fea0003800200 */
.L_x_5:
        /* <DEDUP_REMOVED lines=17> */
[----:B------:R-:W5:Y:S01]  /*0890*/  LDG.E R14, desc[UR8][R4.64+0x18000] ;  /* 0x01800008040e7981 */ /* 0x000f62000c1e1900 */
[----:B------:R-:W-:Y:S01]  /*08a0*/  IADD3 R11, PT, PT, R11, 0x8000, RZ ;  /* 0x000080000b0b7810 */ /* 0x000fe20007ffe0ff */
[----:B--2---:R-:W-:-:S04]  /*08b0*/  FFMA R6, R6, R7, R13 ;  /* 0x0000000706067223 */ /* 0x004fc8000000000d */
[----:B---3--:R-:W-:-:S04]  /*08c0*/  FFMA R6, R9, R8, R6 ;  /* 0x0000000809067223 */ /* 0x008fc80000000006 */
[----:B----4-:R-:W-:-:S04]  /*08d0*/  FFMA R6, R15, R12, R6 ;  /* 0x0000000c0f067223 */ /* 0x010fc80000000006 */
[----:B-----5:R-:W-:-:S07]  /*08e0*/  FFMA R13, R17, R14, R6 ;  /* 0x0000000e110d7223 */ /* 0x020fce0000000006 */
.L_x_8:
[----:B------:R-:W-:Y:S05]  /*08f0*/  BSYNC.RECONVERGENT B1 ;  /* 0x0000000000017941 */ /* 0x000fea0003800200 */
.L_x_7:
[----:B------:R-:W-:Y:S05]  /*0900*/  @!P1 BRA `(.L_x_1) ;  /* 0x0000000000309947 */ /* 0x000fea0003800000 */
[----:B------:R-:W0:Y:S01]  /*0910*/  LDC.64 R8, c[0x0][0x380] ;  /* 0x0000e000ff087b82 */ /* 0x000e220000000a00 */
[----:B------:R-:W-:-:S07]  /*0920*/  IADD3 R10, PT, PT, -R10, RZ, RZ ;  /* 0x000000ff0a0a7210 */ /* 0x000fce0007ffe1ff */
[----:B------:R-:W1:Y:S02]  /*0930*/  LDC.64 R6, c[0x0][0x388] ;  /* 0x0000e200ff067b82 */ /* 0x000e640000000a00 */
.L_x_9:
[----:B-1----:R-:W-:-:S04]  /*0940*/  IMAD.WIDE R2, R11, 0x4, R6 ;  /* 0x000000040b027825 */ /* 0x002fc800078e0206 */
[C---:B0-----:R-:W-:Y:S02]  /*0950*/  IMAD.WIDE R4, R11.reuse, 0x4, R8 ;  /* 0x000000040b047825 */ /* 0x041fe400078e0208 */
[----:B------:R-:W2:Y:S04]  /*0960*/  LDG.E R2, desc[UR8][R2.64] ;  /* 0x0000000802027981 */ /* 0x000ea8000c1e1900 */
[----:B------:R-:W2:Y:S01]  /*0970*/  LDG.E R4, desc[UR8][R4.64] ;  /* 0x0000000804047981 */ /* 0x000ea2000c1e1900 */
[----:B------:R-:W-:Y:S02]  /*0980*/  IADD3 R10, PT, PT, R10, 0x1, RZ ;  /* 0x000000010a0a7810 */ /* 0x000fe40007ffe0ff */
[----:B------:R-:W-:Y:S02]  /*0990*/  IADD3 R11, PT, PT, R11, 0x2000, RZ ;  /* 0x000020000b0b7810 */ /* 0x000fe40007ffe0ff */
[----:B------:R-:W-:Y:S01]  /*09a0*/  ISETP.NE.AND P0, PT, R10, RZ, PT ;  /* 0x000000ff0a00720c */ /* 0x000fe20003f05270 */
[----:B--2---:R-:W-:-:S12]  /*09b0*/  FFMA R13, R4, R2, R13 ;  /* 0x00000002040d7223 */ /* 0x004fd8000000000d */
[----:B------:R-:W-:Y:S05]  /*09c0*/  @P0 BRA `(.L_x_9) ;  /* 0xfffffffc00dc0947 */ /* 0x000fea000383ffff */
.L_x_1:
[----:B------:R-:W-:Y:S05]  /*09d0*/  BSYNC.RECONVERGENT B0 ;  /* 0x0000000000007941 */ /* 0x000fea0003800200 */
.L_x_0:
[----:B------:R-:W0:Y:S01]  /*09e0*/  S2UR UR6, SR_CgaCtaId ;  /* 0x00000000000679c3 */ /* 0x000e220000008800 */
[----:B------:R-:W-:Y:S02]  /*09f0*/  UMOV UR5, 0x400 ;  /* 0x0000040000057882 */ /* 0x000fe40000000000 */
[----:B0-----:R-:W-:-:S06]  /*0a00*/  ULEA UR5, UR6, UR5, 0x18 ;  /* 0x0000000506057291 */ /* 0x001fcc000f8ec0ff */
[C---:B------:R-:W-:Y:S02]  /*0a10*/  LEA R2, R0.reuse, UR5, 0x2 ;  /* 0x0000000500027c11 */ /* 0x040fe4000f8e10ff */
[----:B------:R-:W-:-:S03]  /*0a20*/  IADD3 R0, PT, PT, -R0, RZ, RZ ;  /* 0x000000ff00007210 */ /* 0x000fc60007ffe1ff */
[----:B------:R0:W-:Y:S01]  /*0a30*/  STS [R2], R13 ;  /* 0x0000000d02007388 */ /* 0x0001e20000000800 */
[----:B------:R-:W-:Y:S01]  /*0a40*/  BAR.SYNC.DEFER_BLOCKING 0x0 ;  /* 0x0000000000007b1d */ /* 0x000fe20000010000 */
[----:B------:R-:W-:-:S13]  /*0a50*/  ISETP.NE.AND P0, PT, R0, UR4, PT ;  /* 0x0000000400007c0c */ /* 0x000fda000bf05270 */
[----:B0-----:R-:W-:Y:S05]  /*0a60*/  @P0 EXIT ;  /* 0x000000000000094d */ /* 0x001fea0003800000 */
[----:B------:R-:W-:Y:S01]  /*0a70*/  HFMA2 R7, -RZ, RZ, 0, 0 ;  /* 0x00000000ff077431 */ /* 0x000fe200000001ff */
[----:B------:R-:W-:-:S07]  /*0a80*/  MOV R0, 0x40 ;  /* 0x0000004000007802 */ /* 0x000fce0000000f00 */
.L_x_10:
[----:B------:R-:W0:Y:S04]  /*0a90*/  LDS.128 R12, [R0+UR5+-0x40] ;  /* 0xffffc005000c7984 */ /* 0x000e280008000c00 */
[----:B------:R-:W1:Y:S04]  /*0aa0*/  LDS.128 R16, [R0+UR5+-0x30] ;  /* 0xffffd00500107984 */ /* 0x000e680008000c00 */
[----:B------:R-:W2:Y:S01]  /*0ab0*/  LDS.128 R8, [R0+UR5+-0x20] ;  /* 0xffffe00500087984 */ /* 0x000ea20008000c00 */
[----:B0-----:R-:W-:-:S03]  /*0ac0*/  FADD R12, R12, R7 ;  /* 0x000000070c0c7221 */ /* 0x001fc60000000000 */
[----:B------:R-:W0:Y:S01]  /*0ad0*/  LDS.128 R4, [R0+UR5+-0x10] ;  /* 0xfffff00500047984 */ /* 0x000e220008000c00 */
[----:B------:R-:W-:-:S04]  /*0ae0*/  FADD R13, R12, R13 ;  /* 0x0000000d0c0d7221 */ /* 0x000fc80000000000 */
[----:B------:R-:W-:-:S04]  /*0af0*/  FADD R14, R13, R14 ;  /* 0x0000000e0d0e7221 */ /* 0x000fc80000000000 */
[----:B------:R-:W-:-:S04]  /*0b00*/  FADD R15, R14, R15 ;  /* 0x0000000f0e0f7221 */ /* 0x000fc80000000000 */
[----:B-1----:R-:W-:Y:S02]  /*0b10*/  FADD R16, R15, R16 ;  /* 0x000000100f107221 */ /* 0x002fe40000000000 */
[----:B------:R-:W1:Y:S02]  /*0b20*/  LDS.128 R12, [R0+UR5] ;  /* 0x00000005000c7984 */ /* 0x000e640008000c00 */
[----:B------:R-:W-:-:S04]  /*0b30*/  FADD R17, R16, R17 ;  /* 0x0000001110117221 */ /* 0x000fc80000000000 */
[----:B------:R-:W-:-:S04]  /*0b40*/  FADD R18, R17, R18 ;  /* 0x0000001211127221 */ /* 0x000fc80000000000 */
[----:B------:R-:W-:-:S04]  /*0b50*/  FADD R19, R18, R19 ;  /* 0x0000001312137221 */ /* 0x000fc80000000000 */
[----:B--2---:R-:W-:Y:S02]  /*0b60*/  FADD R8, R19, R8 ;  /* 0x0000000813087221 */ /* 0x004fe40000000000 */
[----:B------:R-:W2:Y:S02]  /*0b70*/  LDS.128 R16, [R0+UR5+0x10] ;  /* 0x0000100500107984 */ /* 0x000ea40008000c00 */
[----:B------:R-:W-:-:S04]  /*0b80*/  FADD R9, R8, R9 ;  /* 0x0000000908097221 */ /* 0x000fc80000000000 */
[----:B------:R-:W-:-:S04]  /*0b90*/  FADD R10, R9, R10 ;  /* 0x0000000a090a7221 */ /* 0x000fc80000000000 */
[----:B------:R-:W-:-:S04]  /*0ba0*/  FADD R11, R10, R11 ;  /* 0x0000000b0a0b7221 */ /* 0x000fc80000000000 */
[----:B0-----:R-:W-:Y:S02]  /*0bb0*/  FADD R4, R11, R4 ;  /* 0x000000040b047221 */ /* 0x001fe40000000000 */
[----:B------:R-:W0:Y:S02]  /*0bc0*/  LDS.128 R8, [R0+UR5+0x20] ;  /* 0x0000200500087984 */ /* 0x000e240008000c00 */
[----:B------:R-:W-:-:S04]  /*0bd0*/  FADD R5, R4, R5 ;  /* 0x0000000504057221 */ /* 0x000fc80000000000 */
[----:B------:R-:W-:-:S04]  /*0be0*/  FADD R6, R5, R6 ;  /* 0x0000000605067221 */ /* 0x000fc80000000000 */
[----:B------:R-:W-:-:S04]  /*0bf0*/  FADD R7, R6, R7 ;  /* 0x0000000706077221 */ /* 0x000fc80000000000 */
[----:B-1----:R-:W-:Y:S02]  /*0c00*/  FADD R12, R7, R12 ;  /* 0x0000000c070c7221 */ /* 0x002fe40000000000 */
[----:B------:R1:W3:Y:S02]  /*0c10*/  LDS.128 R4, [R0+UR5+0x30] ;  /* 0x0000300500047984 */ /* 0x0002e40008000c00 */
[----:B------:R-:W-:-:S04]  /*0c20*/  FADD R13, R12, R13 ;  /* 0x0000000d0c0d7221 */ /* 0x000fc80000000000 */
[----:B------:R-:W-:Y:S01]  /*0c30*/  FADD R14, R13, R14 ;  /* 0x0000000e0d0e7221 */ /* 0x000fe20000000000 */
[----:B-1----:R-:W-:-:S03]  /*0c40*/  IADD3 R0, PT, PT, R0, 0x80, RZ ;  /* 0x0000008000007810 */ /* 0x002fc60007ffe0ff */
[----:B------:R-:W-:Y:S01]  /*0c50*/  FADD R15, R14, R15 ;  /* 0x0000000f0e0f7221 */ /* 0x000fe20000000000 */
[----:B------:R-:W-:-:S03]  /*0c60*/  ISETP.NE.AND P0, PT, R0, 0x8040, PT ;  /* 0x000080400000780c */ /* 0x000fc60003f05270 */
[----:B--2---:R-:W-:-:S04]  /*0c70*/  FADD R16, R15, R16 ;  /* 0x000000100f107221 */ /* 0x004fc80000000000 */
[----:B------:R-:W-:-:S04]  /*0c80*/  FADD R17, R16, R17 ;  /* 0x0000001110117221 */ /* 0x000fc80000000000 */
[----:B------:R-:W-:-:S04]  /*0c90*/  FADD R18, R17, R18 ;  /* 0x0000001211127221 */ /* 0x000fc80000000000 */
[----:B------:R-:W-:-:S04]  /*0ca0*/  FADD R19, R18, R19 ;  /* 0x0000001312137221 */ /* 0x000fc80000000000 */
[----:B0-----:R-:W-:-:S04]  /*0cb0*/  FADD R8, R19, R8 ;  /* 0x0000000813087221 */ /* 0x001fc80000000000 */
[----:B------:R-:W-:-:S04]  /*0cc0*/  FADD R9, R8, R9 ;  /* 0x0000000908097221 */ /* 0x000fc80000000000 */
[----:B------:R-:W-:-:S04]  /*0cd0*/  FADD R10, R9, R10 ;  /* 0x0000000a090a7221 */ /* 0x000fc80000000000 */
[----:B------:R-:W-:-:S04]  /*0ce0*/  FADD R11, R10, R11 ;  /* 0x0000000b0a0b7221 */ /* 0x000fc80000000000 */
[----:B---3--:R-:W-:-:S04]  /*0cf0*/  FADD R4, R11, R4 ;  /* 0x000000040b047221 */ /* 0x008fc80000000000 */
[----:B------:R-:W-:-:S04]  /*0d00*/  FADD R5, R4, R5 ;  /* 0x0000000504057221 */ /* 0x000fc80000000000 */
[----:B------:R-:W-:-:S04]  /*0d10*/  FADD R6, R5, R6 ;  /* 0x0000000605067221 */ /* 0x000fc80000000000 */
[----:B------:R-:W-:Y:S01]  /*0d20*/  FADD R7, R6, R7 ;  /* 0x0000000706077221 */ /* 0x000fe20000000000 */
[----:B------:R-:W-:Y:S06]  /*0d30*/  @P0 BRA `(.L_x_10) ;  /* 0xfffffffc00540947 */ /* 0x000fec000383ffff */
[----:B------:R-:W0:Y:S02]  /*0d40*/  LDC.64 R2, c[0x0][0x390] ;  /* 0x0000e400ff027b82 */ /* 0x000e240000000a00 */
[----:B0-----:R-:W-:Y:S01]  /*0d50*/  STG.E desc[UR8][R2.64], R7 ;  /* 0x0000000702007986 */ /* 0x001fe2000c101908 */
[----:B------:R-:W-:Y:S05]  /*0d60*/  EXIT ;  /* 0x000000000000794d */ /* 0x000fea0003800000 */
.L_x_11:
[----:B------:R-:W-:-:S00]  /*0d70*/  BRA `(.L_x_11) ;  /* 0xfffffffc00fc7947 */ /* 0x000fc0000383ffff */
[----:B------:R-:W-:-:S00]  /*0d80*/  NOP ;  /* 0x0000000000007918 */ /* 0x000fc00000000000 */
[----:B------:R-:W-:-:S00]  /*0d90*/  NOP ;  /* 0x0000000000007918 */ /* 0x000fc00000000000 */
[----:B------:R-:W-:-:S00]  /*0da0*/  NOP ;  /* 0x0000000000007918 */ /* 0x000fc00000000000 */
[----:B------:R-:W-:-:S00]  /*0db0*/  NOP ;  /* 0x0000000000007918 */ /* 0x000fc00000000000 */
[----:B------:R-:W-:-:S00]  /*0dc0*/  NOP ;  /* 0x0000000000007918 */ /* 0x000fc00000000000 */
[----:B------:R-:W-:-:S00]  /*0dd0*/  NOP ;  /* 0x0000000000007918 */ /* 0x000fc00000000000 */
[----:B------:R-:W-:-:S00]  /*0de0*/  NOP ;  /* 0x0000000000007918 */ /* 0x000fc00000000000 */
[----:B------:R-:W-:-:S00]  /*0df0*/  NOP ;  /* 0x0000000000007918 */ /* 0x000fc00000000000 */
.L_x_12:


//--------------------- .nv.shared._Z13dotProd_naivePfS_S_ --------------------------
	.section	.nv.shared._Z13dotProd_naivePfS_S_,"aw",@nobits
	.sectionflags	@""
	.align	4
.nv.shared._Z13dotProd_naivePfS_S_:
	.zero		33792


//--------------------- .nv.shared.reserved.0     --------------------------
	.section	.nv.shared.reserved.0,"aw",@nobits
	.weak		__nv_reservedSMEM_offset_0_alias
	.size		__nv_reservedSMEM_offset_0_alias, 0, 64
	.other		__nv_reservedSMEM_offset_0_alias,@"STO_CUDA_RESERVED_SHARED STV_DEFAULT"
__nv_reservedSMEM_offset_0_alias:
	.zero		0
	.zero		64


//--------------------- .nv.constant0._Z13dotProd_naivePfS_S_ --------------------------
	.section	.nv.constant0._Z13dotProd_naivePfS_S_,"a",@progbits
	.sectionflags	@""
	.align	4
.nv.constant0._Z13dotProd_naivePfS_S_:
	.zero		920


//--------------------- SYMBOLS --------------------------

	.type		.nv.reservedSmem.offset0,@object
	.size		.nv.reservedSmem.offset0,0x4
	.type		.nv.reservedSmem.cap,@object
	.size		.nv.reservedSmem.cap,0x4
